	.headerflags	@"EF_CUDA_TEXMODE_UNIFIED EF_CUDA_64BIT_ADDRESS EF_CUDA_ACCELERATORS EF_CUDA_SM90 EF_CUDA_VIRTUAL_SM(EF_CUDA_SM90)"
	.elftype	@"ET_EXEC"


//--------------------- .nv.info                  --------------------------
	.section	.nv.info,"",@"SHT_CUDA_INFO"
	.align	4


	//----- nvinfo : EIATTR_REGCOUNT
	.align		4
        /*0000*/ 	.byte	0x04, 0x2f
        /*0002*/ 	.short	(.L_3 - .L_2)
	.align		4
.L_2:
        /*0004*/ 	.word	index@(triton_poi_fused__native_batch_norm_legit_no_training_convolution_relu_threshold_backward_32)
        /*0008*/ 	.word	0x00000014


	//----- nvinfo : EIATTR_MIN_STACK_SIZE
	.align		4
.L_3:
        /*000c*/ 	.byte	0x04, 0x12
        /*000e*/ 	.short	(.L_5 - .L_4)
	.align		4
.L_4:
        /*0010*/ 	.word	index@(triton_poi_fused__native_batch_norm_legit_no_training_convolution_relu_threshold_backward_32)
        /*0014*/ 	.word	0x00000000


	//----- nvinfo : EIATTR_FRAME_SIZE
	.align		4
.L_5:
        /*0018*/ 	.byte	0x04, 0x11
        /*001a*/ 	.short	(.L_7 - .L_6)
	.align		4
.L_6:
        /*001c*/ 	.word	index@(triton_poi_fused__native_batch_norm_legit_no_training_convolution_relu_threshold_backward_32)
        /*0020*/ 	.word	0x00000000


	//----- nvinfo : EIATTR_MIN_STACK_SIZE
	.align		4
.L_7:
        /*0024*/ 	.byte	0x04, 0x12
        /*0026*/ 	.short	(.L_9 - .L_8)
	.align		4
.L_8:
        /*0028*/ 	.word	index@(triton_poi_fused__native_batch_norm_legit_no_training_convolution_relu_threshold_backward_32)
        /*002c*/ 	.word	0x00000000
.L_9:


//--------------------- .nv.info.triton_poi_fused__native_batch_norm_legit_no_training_convolution_relu_threshold_backward_32 --------------------------
	.section	.nv.info.triton_poi_fused__native_batch_norm_legit_no_training_convolution_relu_threshold_backward_32,"",@"SHT_CUDA_INFO"
	.sectionflags	@""
	.align	4


	//----- nvinfo : EIATTR_CUDA_API_VERSION
	.align		4
        /*0000*/ 	.byte	0x04, 0x37
        /*0002*/ 	.short	(.L_11 - .L_10)
.L_10:
        /*0004*/ 	.word	0x0000007c


	//----- nvinfo : EIATTR_KPARAM_INFO
	.align		4
.L_11:
        /*0008*/ 	.byte	0x04, 0x17
        /*000a*/ 	.short	(.L_13 - .L_12)
.L_12:
        /*000c*/ 	.word	0x00000000
        /*0010*/ 	.short	0x0008
        /*0012*/ 	.short	0x0040
        /*0014*/ 	.byte	0x00, 0xf0, 0x11, 0x00


	//----- nvinfo : EIATTR_KPARAM_INFO
	.align		4
.L_13:
        /*0018*/ 	.byte	0x04, 0x17
        /*001a*/ 	.short	(.L_15 - .L_14)
.L_14:
        /*001c*/ 	.word	0x00000000
        /*0020*/ 	.short	0x0007
        /*0022*/ 	.short	0x0038
        /*0024*/ 	.byte	0x00, 0xf4, 0x21, 0x00


	//----- nvinfo : EIATTR_KPARAM_INFO
	.align		4
.L_15:
        /*0028*/ 	.byte	0x04, 0x17
        /*002a*/ 	.short	(.L_17 - .L_16)
.L_16:
        /*002c*/ 	.word	0x00000000
        /*0030*/ 	.short	0x0006
        /*0032*/ 	.short	0x0030
        /*0034*/ 	.byte	0x00, 0xf4, 0x21, 0x00


	//----- nvinfo : EIATTR_KPARAM_INFO
	.align		4
.L_17:
        /*0038*/ 	.byte	0x04, 0x17
        /*003a*/ 	.short	(.L_19 - .L_18)
.L_18:
        /*003c*/ 	.word	0x00000000
        /*0040*/ 	.short	0x0005
        /*0042*/ 	.short	0x0028
        /*0044*/ 	.byte	0x00, 0xf4, 0x21, 0x00


	//----- nvinfo : EIATTR_KPARAM_INFO
	.align		4
.L_19:
        /*0048*/ 	.byte	0x04, 0x17
        /*004a*/ 	.short	(.L_21 - .L_20)
.L_20:
        /*004c*/ 	.word	0x00000000
        /*0050*/ 	.short	0x0004
        /*0052*/ 	.short	0x0020
        /*0054*/ 	.byte	0x00, 0xf4, 0x21, 0x00


	//----- nvinfo : EIATTR_KPARAM_INFO
	.align		4
.L_21:
        /*0058*/ 	.byte	0x04, 0x17
        /*005a*/ 	.short	(.L_23 - .L_22)
.L_22:
        /*005c*/ 	.word	0x00000000
        /*0060*/ 	.short	0x0003
        /*0062*/ 	.short	0x0018
        /*0064*/ 	.byte	0x00, 0xf4, 0x21, 0x00


	//----- nvinfo : EIATTR_KPARAM_INFO
	.align		4
.L_23:
        /*0068*/ 	.byte	0x04, 0x17
        /*006a*/ 	.short	(.L_25 - .L_24)
.L_24:
        /*006c*/ 	.word	0x00000000
        /*0070*/ 	.short	0x0002
        /*0072*/ 	.short	0x0010
        /*0074*/ 	.byte	0x00, 0xf4, 0x21, 0x00


	//----- nvinfo : EIATTR_KPARAM_INFO
	.align		4
.L_25:
        /*0078*/ 	.byte	0x04, 0x17
        /*007a*/ 	.short	(.L_27 - .L_26)
.L_26:
        /*007c*/ 	.word	0x00000000
        /*0080*/ 	.short	0x0001
        /*0082*/ 	.short	0x0008
        /*0084*/ 	.byte	0x00, 0xf4, 0x21, 0x00


	//----- nvinfo : EIATTR_KPARAM_INFO
	.align		4
.L_27:
        /*0088*/ 	.byte	0x04, 0x17
        /*008a*/ 	.short	(.L_29 - .L_28)
.L_28:
        /*008c*/ 	.word	0x00000000
        /*0090*/ 	.short	0x0000
        /*0092*/ 	.short	0x0000
        /*0094*/ 	.byte	0x00, 0xf4, 0x21, 0x00


	//----- nvinfo : EIATTR_SPARSE_MMA_MASK
	.align		4
.L_29:
        /*0098*/ 	.byte	0x03, 0x50
        /*009a*/ 	.short	0x0000


	//----- nvinfo : EIATTR_MAXREG_COUNT
	.align		4
        /*009c*/ 	.byte	0x03, 0x1b
        /*009e*/ 	.short	0x00ff


	//----- nvinfo : EIATTR_EXIT_INSTR_OFFSETS
	.align		4
        /*00a0*/ 	.byte	0x04, 0x1c
        /*00a2*/ 	.short	(.L_31 - .L_30)


	//   ....[0]....
.L_30:
        /*00a4*/ 	.word	0x00000440


	//----- nvinfo : EIATTR_REQNTID
	.align		4
.L_31:
        /*00a8*/ 	.byte	0x04, 0x10
        /*00aa*/ 	.short	(.L_33 - .L_32)
.L_32:
        /*00ac*/ 	.word	0x00000100
        /*00b0*/ 	.word	0x00000001
        /*00b4*/ 	.word	0x00000001


	//----- nvinfo : EIATTR_CBANK_PARAM_SIZE
	.align		4
.L_33:
        /*00b8*/ 	.byte	0x03, 0x19
        /*00ba*/ 	.short	0x0044


	//----- nvinfo : EIATTR_PARAM_CBANK
	.align		4
        /*00bc*/ 	.byte	0x04, 0x0a
        /*00be*/ 	.short	(.L_35 - .L_34)
	.align		4
.L_34:
        /*00c0*/ 	.word	index@(.nv.constant0.triton_poi_fused__native_batch_norm_legit_no_training_convolution_relu_threshold_backward_32)
        /*00c4*/ 	.short	0x0210
        /*00c6*/ 	.short	0x0044


	//----- nvinfo : EIATTR_SW_WAR
	.align		4
.L_35:
        /*00c8*/ 	.byte	0x04, 0x36
        /*00ca*/ 	.short	(.L_37 - .L_36)
.L_36:
        /*00cc*/ 	.word	0x00000008
.L_37:


//--------------------- .nv.callgraph             --------------------------
	.section	.nv.callgraph,"",@"SHT_CUDA_CALLGRAPH"
	.align	4
	.sectionentsize	8
	.align		4
        /*0000*/ 	.word	0x00000000
	.align		4
        /*0004*/ 	.word	0xffffffff
	.align		4
        /*0008*/ 	.word	0x00000000
	.align		4
        /*000c*/ 	.word	0xfffffffe
	.align		4
        /*0010*/ 	.word	0x00000000
	.align		4
        /*0014*/ 	.word	0xfffffffd
	.align		4
        /*0018*/ 	.word	0x00000000
	.align		4
        /*001c*/ 	.word	0xfffffffc


//--------------------- .nv.constant4             --------------------------
	.section	.nv.constant4,"a",@progbits
	.align	8
	.align		8
.nv.constant4:
        /*0000*/ 	.dword	_$_str
	.align		8
        /*0008*/ 	.dword	_$_str_$_2


//--------------------- .text.triton_poi_fused__native_batch_norm_legit_no_training_convolution_relu_threshold_backward_32 --------------------------
	.section	.text.triton_poi_fused__native_batch_norm_legit_no_training_convolution_relu_threshold_backward_32,"ax",@progbits
	.align	128
        .global         triton_poi_fused__native_batch_norm_legit_no_training_convolution_relu_threshold_backward_32
        .type           triton_poi_fused__native_batch_norm_legit_no_training_convolution_relu_threshold_backward_32,@function
        .size           triton_poi_fused__native_batch_norm_legit_no_training_convolution_relu_threshold_backward_32,(.L_x_1 - triton_poi_fused__native_batch_norm_legit_no_training_convolution_relu_threshold_backward_32)
        .other          triton_poi_fused__native_batch_norm_legit_no_training_convolution_relu_threshold_backward_32,@"STO_CUDA_ENTRY STV_DEFAULT"
triton_poi_fused__native_batch_norm_legit_no_training_convolution_relu_threshold_backward_32:
.text.triton_poi_fused__native_batch_norm_legit_no_training_convolution_relu_threshold_backward_32:
[----:B------:R-:W-:Y:S01]  /*0000*/  LDC R1, c[0x0][0x28] ;  /* 0x00000a00ff017b82 */ /* 0x000fe20000000800 */
[----:B------:R-:W1:Y:S07]  /*0010*/  S2R R0, SR_TID.X ;  /* 0x0000000000007919 */ /* 0x000e6e0000002100 */
[----:B------:R-:W2:Y:S01]  /*0020*/  LDC.64 R12, c[0x0][0x228] ;  /* 0x00008a00ff0c7b82 */ /* 0x000ea20000000a00 */
[----:B------:R-:W-:Y:S01]  /*0030*/  ULDC.64 UR4, c[0x0][0x208] ;  /* 0x0000820000047ab9 */ /* 0x000fe20000000a00 */
[----:B------:R-:W-:Y:S01]  /*0040*/  ULDC.64 UR6, c[0x0][0x248] ;  /* 0x0000920000067ab9 */ /* 0x000fe20000000a00 */
[----:B------:R-:W3:Y:S05]  /*0050*/  S2R R5, SR_CTAID.X ;  /* 0x0000000000057919 */ /* 0x000eea0000002500 */
[----:B------:R-:W4:Y:S08]  /*0060*/  LDC.64 R8, c[0x0][0x218] ;  /* 0x00008600ff087b82 */ /* 0x000f300000000a00 */
[----:B------:R-:W5:Y:S08]  /*0070*/  LDC.64 R10, c[0x0][0x220] ;  /* 0x00008800ff0a7b82 */ /* 0x000f700000000a00 */
[----:B------:R-:W4:Y:S01]  /*0080*/  LDC.64 R14, c[0x0][0x230] ;  /* 0x00008c00ff0e7b82 */ /* 0x000f220000000a00 */
[----:B-1----:R-:W-:-:S02]  /*0090*/  SHF.L.U32 R0, R0, 0x1, RZ ;  /* 0x0000000100007819 */ /* 0x002fc400000006ff */
[----:B---3--:R-:W-:Y:S02]  /*00a0*/  SHF.R.S32.HI R3, RZ, 0x16, R5 ;  /* 0x00000016ff037819 */ /* 0x008fe40000011405 */
[----:B------:R-:W-:Y:S02]  /*00b0*/  LOP3.LUT R0, R0, 0x1fe, RZ, 0xc0, !PT ;  /* 0x000001fe00007812 */ /* 0x000fe400078ec0ff */
[----:B------:R-:W-:Y:S02]  /*00c0*/  SGXT R3, R3, 0x1 ;  /* 0x000000010303781a */ /* 0x000fe40000000200 */
[----:B------:R-:W-:Y:S02]  /*00d0*/  LEA R0, R5, R0, 0x9 ;  /* 0x0000000005007211 */ /* 0x000fe400078e48ff */
[----:B------:R-:W1:Y:S02]  /*00e0*/  LDC.64 R4, c[0x0][0x238] ;  /* 0x00008e00ff047b82 */ /* 0x000e640000000a00 */
[----:B------:R-:W-:-:S04]  /*00f0*/  LEA.HI R3, R3, R0, RZ, 0x8 ;  /* 0x0000000003037211 */ /* 0x000fc800078f40ff */
[----:B------:R-:W-:-:S04]  /*0100*/  SHF.R.S32.HI R3, RZ, 0x8, R3 ;  /* 0x00000008ff037819 */ /* 0x000fc80000011403 */
[----:B------:R-:W-:-:S04]  /*0110*/  LEA.HI R2, R3, R3, RZ, 0x8 ;  /* 0x0000000303027211 */ /* 0x000fc800078f40ff */
[----:B------:R-:W-:-:S05]  /*0120*/  LOP3.LUT R2, R2, 0xffffff00, RZ, 0xc0, !PT ;  /* 0xffffff0002027812 */ /* 0x000fca00078ec0ff */
[----:B------:R-:W-:Y:S02]  /*0130*/  IMAD.IADD R17, R3, 0x1, -R2 ;  /* 0x0000000103117824 */ /* 0x000fe400078e0a02 */
[----:B------:R-:W3:Y:S02]  /*0140*/  LDC.64 R2, c[0x0][0x210] ;  /* 0x00008400ff027b82 */ /* 0x000ee40000000a00 */
[----:B--2---:R-:W-:-:S05]  /*0150*/  IMAD.WIDE R12, R17, 0x4, R12 ;  /* 0x00000004110c7825 */ /* 0x004fca00078e020c */
[----:B------:R2:W2:Y:S01]  /*0160*/  LDG.E.EL R16, desc[UR4][R12.64] ;  /* 0x000000040c107981 */ /* 0x0004a2000c2e1900 */
[----:B----4-:R-:W-:-:S04]  /*0170*/  IMAD.WIDE R8, R17, 0x4, R8 ;  /* 0x0000000411087825 */ /* 0x010fc800078e0208 */
[----:B-----5:R-:W-:Y:S02]  /*0180*/  IMAD.WIDE R10, R17, 0x4, R10 ;  /* 0x00000004110a7825 */ /* 0x020fe400078e020a */
[----:B------:R4:W5:Y:S04]  /*0190*/  LDG.E.EL R8, desc[UR4][R8.64] ;  /* 0x0000000408087981 */ /* 0x000968000c2e1900 */
[----:B------:R-:W5:Y:S01]  /*01a0*/  LDG.E.EL R10, desc[UR4][R10.64] ;  /* 0x000000040a0a7981 */ /* 0x000f62000c2e1900 */
[----:B---3--:R-:W-:-:S05]  /*01b0*/  IMAD.WIDE R2, R0, 0x4, R2 ;  /* 0x0000000400027825 */ /* 0x008fca00078e0202 */
[----:B------:R-:W5:Y:S01]  /*01c0*/  LDG.E.64 R6, desc[UR4][R2.64] ;  /* 0x0000000402067981 */ /* 0x000f62000c1e1b00 */
[----:B0-2---:R-:W-:-:S04]  /*01d0*/  IMAD.WIDE R12, R17, 0x4, R14 ;  /* 0x00000004110c7825 */ /* 0x005fc800078e020e */
[----:B-1----:R-:W-:Y:S02]  /*01e0*/  IMAD.WIDE R4, R17, 0x4, R4 ;  /* 0x0000000411047825 */ /* 0x002fe400078e0204 */
[----:B------:R-:W2:Y:S04]  /*01f0*/  LDG.E.EL R12, desc[UR4][R12.64] ;  /* 0x000000040c0c7981 */ /* 0x000ea8000c2e1900 */
[----:B------:R0:W2:Y:S01]  /*0200*/  LDG.E.EL R15, desc[UR4][R4.64] ;  /* 0x00000004040f7981 */ /* 0x0000a2000c2e1900 */
[----:B----4-:R-:W-:Y:S01]  /*0210*/  HFMA2.MMA R9, -RZ, RZ, 1.625, 0 ;  /* 0x3e800000ff097435 */ /* 0x010fe200000001ff */
[----:B------:R-:W-:-:S04]  /*0220*/  FADD R16, R16, 9.9999997473787516356e-06 ;  /* 0x3727c5ac10107421 */ /* 0x000fc80000000000 */
[----:B------:R-:W1:Y:S02]  /*0230*/  MUFU.SQRT R14, R16 ;  /* 0x00000010000e7308 */ /* 0x000e640000002000 */
[C---:B-1----:R-:W-:Y:S02]  /*0240*/  FSETP.GT.AND P0, PT, R14.reuse, 8.50705917302346158658e+37, PT ;  /* 0x7e8000000e00780b */ /* 0x042fe40003f04000 */
[----:B------:R-:W-:-:S11]  /*0250*/  FSETP.GEU.AND P1, PT, R14, 1.175494350822287508e-38, PT ;  /* 0x008000000e00780b */ /* 0x000fd60003f2e000 */
[----:B------:R-:W-:-:S04]  /*0260*/  @P0 FMUL R14, R14, 0.25 ;  /* 0x3e8000000e0e0820 */ /* 0x000fc80000400000 */
[----:B------:R-:W-:-:S06]  /*0270*/  @!P1 FMUL R14, R14, 16777216 ;  /* 0x4b8000000e0e9820 */ /* 0x000fcc0000400000 */
[----:B------:R-:W1:Y:S01]  /*0280*/  MUFU.RCP R14, R14 ;  /* 0x0000000e000e7308 */ /* 0x000e620000001000 */
[----:B------:R-:W-:Y:S01]  /*0290*/  FSEL R9, R9, 1, P0 ;  /* 0x3f80000009097808 */ /* 0x000fe20000000000 */
[--C-:B-----5:R-:W-:Y:S01]  /*02a0*/  FADD R7, R7, R8.reuse ;  /* 0x0000000807077221 */ /* 0x120fe20000000000 */
[----:B------:R-:W-:-:S03]  /*02b0*/  FADD R6, R6, R8 ;  /* 0x0000000806067221 */ /* 0x000fc60000000000 */
[----:B------:R-:W-:Y:S01]  /*02c0*/  @!P1 FMUL R9, R9, 16777216 ;  /* 0x4b80000009099820 */ /* 0x000fe20000400000 */
[C---:B0-----:R-:W-:Y:S01]  /*02d0*/  FADD R4, -R10.reuse, R7 ;  /* 0x000000070a047221 */ /* 0x041fe20000000100 */
[----:B------:R-:W-:Y:S02]  /*02e0*/  FADD R10, -R10, R6 ;  /* 0x000000060a0a7221 */ /* 0x000fe40000000100 */
[----:B-1----:R-:W-:-:S04]  /*02f0*/  FMUL R9, R14, R9 ;  /* 0x000000090e097220 */ /* 0x002fc80000400000 */
[C---:B------:R-:W-:Y:S01]  /*0300*/  FMUL R8, R9.reuse, R4 ;  /* 0x0000000409087220 */ /* 0x040fe20000400000 */
[----:B------:R-:W-:Y:S01]  /*0310*/  FMUL R10, R9, R10 ;  /* 0x0000000a090a7220 */ /* 0x000fe20000400000 */
[----:B------:R-:W0:Y:S02]  /*0320*/  LDC.64 R4, c[0x0][0x240] ;  /* 0x00009000ff047b82 */ /* 0x000e240000000a00 */
[C-C-:B--2---:R-:W-:Y:S01]  /*0330*/  FFMA R8, R12.reuse, R8, R15.reuse ;  /* 0x000000080c087223 */ /* 0x144fe2000000000f */
[----:B------:R-:W-:-:S04]  /*0340*/  FFMA R10, R12, R10, R15 ;  /* 0x0000000a0c0a7223 */ /* 0x000fc8000000000f */
[----:B------:R-:W-:Y:S02]  /*0350*/  FSETP.GEU.AND P0, PT, R8, RZ, PT ;  /* 0x000000ff0800720b */ /* 0x000fe40003f0e000 */
[----:B------:R-:W-:Y:S02]  /*0360*/  FSETP.GEU.AND P1, PT, R10, RZ, PT ;  /* 0x000000ff0a00720b */ /* 0x000fe40003f2e000 */
[----:B------:R-:W-:Y:S02]  /*0370*/  FSEL R11, R8, RZ, P0 ;  /* 0x000000ff080b7208 */ /* 0x000fe40000000000 */
[----:B------:R-:W-:Y:S02]  /*0380*/  FSEL R10, R10, RZ, P1 ;  /* 0x000000ff0a0a7208 */ /* 0x000fe40000800000 */
[----:B------:R-:W-:Y:S02]  /*0390*/  FSETP.GTU.AND P0, PT, R11, RZ, PT ;  /* 0x000000ff0b00720b */ /* 0x000fe40003f0c000 */
[----:B------:R-:W-:-:S02]  /*03a0*/  FSETP.GTU.AND P1, PT, R10, RZ, PT ;  /* 0x000000ff0a00720b */ /* 0x000fc40003f2c000 */
[----:B------:R-:W-:Y:S02]  /*03b0*/  SEL R13, RZ, 0x100, P0 ;  /* 0x00000100ff0d7807 */ /* 0x000fe40000000000 */
[----:B------:R-:W-:Y:S02]  /*03c0*/  SEL R12, RZ, 0x1, P1 ;  /* 0x00000001ff0c7807 */ /* 0x000fe40000800000 */
[----:B------:R-:W-:Y:S01]  /*03d0*/  IADD3 R8, P2, R0, UR6, RZ ;  /* 0x0000000600087c10 */ /* 0x000fe2000ff5e0ff */
[----:B0-----:R-:W-:-:S03]  /*03e0*/  IMAD.WIDE R4, R0, 0x4, R4 ;  /* 0x0000000400047825 */ /* 0x001fc600078e0204 */
[----:B------:R-:W-:Y:S01]  /*03f0*/  LEA.HI.X.SX32 R9, R0, UR7, 0x1, P2 ;  /* 0x0000000700097c11 */ /* 0x000fe200090f0eff */
[----:B------:R-:W-:Y:S01]  /*0400*/  IMAD.IADD R13, R12, 0x1, R13 ;  /* 0x000000010c0d7824 */ /* 0x000fe200078e020d */
[----:B------:R-:W-:Y:S04]  /*0410*/  STG.E.64 desc[UR4][R2.64], R6 ;  /* 0x0000000602007986 */ /* 0x000fe8000c101b04 */
[----:B------:R-:W-:Y:S04]  /*0420*/  STG.E.64 desc[UR4][R4.64], R10 ;  /* 0x0000000a04007986 */ /* 0x000fe8000c101b04 */
[----:B------:R-:W-:Y:S01]  /*0430*/  STG.E.U16 desc[UR4][R8.64], R13 ;  /* 0x0000000d08007986 */ /* 0x000fe2000c101504 */
[----:B------:R-:W-:Y:S05]  /*0440*/  EXIT ;  /* 0x000000000000794d */ /* 0x000fea0003800000 */
.L_x_0:
[----:B------:R-:W-:-:S00]  /*0450*/  BRA `(.L_x_0) ;  /* 0xfffffffc00fc7947 */ /* 0x000fc0000383ffff */
[----:B------:R-:W-:-:S00]  /*0460*/  NOP ;  /* 0x0000000000007918 */ /* 0x000fc00000000000 */
        /* <DEDUP_REMOVED lines=9> */
.L_x_1:


//--------------------- .nv.global.init           --------------------------
	.section	.nv.global.init,"aw",@progbits
.nv.global.init:
	.type		_$_str,@object
	.size		_$_str,(_$_str_$_2 - _$_str)
_$_str:
        /*0000*/ 	.byte	0x5f, 0x5f, 0x43, 0x55, 0x44, 0x41, 0x5f, 0x46, 0x54, 0x5a, 0x00
	.type		_$_str_$_2,@object
	.size		_$_str_$_2,(.L_1 - _$_str_$_2)
_$_str_$_2:
        /*000b*/ 	.byte	0x5f, 0x5f, 0x43, 0x55, 0x44, 0x41, 0x5f, 0x50, 0x52, 0x45, 0x43, 0x5f, 0x53, 0x51, 0x52, 0x54
        /*001b*/ 	.byte	0x00
.L_1:


//--------------------- .nv.constant0.triton_poi_fused__native_batch_norm_legit_no_training_convolution_relu_threshold_backward_32 --------------------------
	.section	.nv.constant0.triton_poi_fused__native_batch_norm_legit_no_training_convolution_relu_threshold_backward_32,"a",@progbits
	.sectionflags	@""
	.align	4
.nv.constant0.triton_poi_fused__native_batch_norm_legit_no_training_convolution_relu_threshold_backward_32:
	.zero		596
